//
// Generated by NVIDIA NVVM Compiler
//
// Compiler Build ID: CL-36424714
// Cuda compilation tools, release 13.0, V13.0.88
// Based on NVVM 20.0.0
//

.version 9.0
.target sm_100
.address_size 64

	// .globl	_Z15CUDA_BFS_KERNELPiS_PbS0_S0_S_S_S0_
.extern .func  (.param .b32 func_retval0) vprintf
(
	.param .b64 vprintf_param_0,
	.param .b64 vprintf_param_1
)
;
.global .align 1 .b8 $str[17] = {78, 111, 100, 101, 32, 111, 114, 100, 101, 114, 58, 32, 37, 100, 32, 10};
.global .align 1 .b8 $str$1[15] = {71, 80, 85, 32, 76, 69, 118, 101, 108, 58, 32, 37, 100, 10};

.visible .entry _Z15CUDA_BFS_KERNELPiS_PbS0_S0_S_S_S0_(
	.param .u64 .ptr .align 1 _Z15CUDA_BFS_KERNELPiS_PbS0_S0_S_S_S0__param_0,
	.param .u64 .ptr .align 1 _Z15CUDA_BFS_KERNELPiS_PbS0_S0_S_S_S0__param_1,
	.param .u64 .ptr .align 1 _Z15CUDA_BFS_KERNELPiS_PbS0_S0_S_S_S0__param_2,
	.param .u64 .ptr .align 1 _Z15CUDA_BFS_KERNELPiS_PbS0_S0_S_S_S0__param_3,
	.param .u64 .ptr .align 1 _Z15CUDA_BFS_KERNELPiS_PbS0_S0_S_S_S0__param_4,
	.param .u64 .ptr .align 1 _Z15CUDA_BFS_KERNELPiS_PbS0_S0_S_S_S0__param_5,
	.param .u64 .ptr .align 1 _Z15CUDA_BFS_KERNELPiS_PbS0_S0_S_S_S0__param_6,
	.param .u64 .ptr .align 1 _Z15CUDA_BFS_KERNELPiS_PbS0_S0_S_S_S0__param_7
)
{
	.local .align 8 .b8 	__local_depot0[8];
	.reg .b64 	%SP;
	.reg .b64 	%SPL;
	.reg .pred 	%p<11>;
	.reg .b16 	%rs<11>;
	.reg .b32 	%r<32>;
	.reg .b64 	%rd<51>;

	mov.u64 	%SPL, __local_depot0;
	cvta.local.u64 	%SP, %SPL;
	ld.param.u64 	%rd8, [_Z15CUDA_BFS_KERNELPiS_PbS0_S0_S_S_S0__param_0];
	ld.param.u64 	%rd12, [_Z15CUDA_BFS_KERNELPiS_PbS0_S0_S_S_S0__param_1];
	ld.param.u64 	%rd9, [_Z15CUDA_BFS_KERNELPiS_PbS0_S0_S_S_S0__param_2];
	ld.param.u64 	%rd13, [_Z15CUDA_BFS_KERNELPiS_PbS0_S0_S_S_S0__param_3];
	ld.param.u64 	%rd14, [_Z15CUDA_BFS_KERNELPiS_PbS0_S0_S_S_S0__param_4];
	ld.param.u64 	%rd10, [_Z15CUDA_BFS_KERNELPiS_PbS0_S0_S_S_S0__param_5];
	ld.param.u64 	%rd11, [_Z15CUDA_BFS_KERNELPiS_PbS0_S0_S_S_S0__param_6];
	ld.param.u64 	%rd15, [_Z15CUDA_BFS_KERNELPiS_PbS0_S0_S_S_S0__param_7];
	cvta.to.global.u64 	%rd1, %rd12;
	cvta.to.global.u64 	%rd2, %rd14;
	cvta.to.global.u64 	%rd3, %rd13;
	cvta.to.global.u64 	%rd4, %rd15;
	mov.u32 	%r16, %tid.x;
	mov.u32 	%r17, %ctaid.x;
	mov.u32 	%r18, %ntid.x;
	mad.lo.s32 	%r1, %r17, %r18, %r16;
	setp.lt.s32 	%p1, %r1, 6;
	@%p1 bra 	$L__BB0_2;
	mov.b16 	%rs1, 0;
	st.global.u8 	[%rd4], %rs1;
$L__BB0_2:
	cvt.s64.s32 	%rd16, %r1;
	add.s64 	%rd17, %rd3, %rd16;
	mov.b16 	%rs2, 0;
	st.global.u8 	[%rd17], %rs2;
	cvta.to.global.u64 	%rd18, %rd9;
	add.s64 	%rd19, %rd18, %rd16;
	ld.global.u8 	%rs3, [%rd19];
	setp.ne.s16 	%p2, %rs3, 1;
	@%p2 bra 	$L__BB0_14;
	add.s64 	%rd5, %rd2, %rd16;
	ld.global.u8 	%rs4, [%rd5];
	setp.ne.s16 	%p3, %rs4, 1;
	@%p3 bra 	$L__BB0_14;
	add.u64 	%rd21, %SP, 0;
	add.u64 	%rd22, %SPL, 0;
	st.local.u32 	[%rd22], %r1;
	mov.u64 	%rd23, $str;
	cvta.global.u64 	%rd24, %rd23;
	{ // callseq 0, 0
	.param .b64 param0;
	st.param.b64 	[param0], %rd24;
	.param .b64 param1;
	st.param.b64 	[param1], %rd21;
	.param .b32 retval0;
	call.uni (retval0), 
	vprintf, 
	(
	param0, 
	param1
	);
	ld.param.b32 	%r19, [retval0];
	} // callseq 0
	mov.b16 	%rs5, 1;
	st.global.u8 	[%rd5], %rs5;
	cvta.to.global.u64 	%rd25, %rd11;
	ld.global.u32 	%r21, [%rd25];
	cvta.to.global.u64 	%rd26, %rd10;
	mul.wide.s32 	%rd27, %r1, 4;
	add.s64 	%rd28, %rd26, %rd27;
	st.global.u32 	[%rd28], %r21;
	st.local.u32 	[%rd22], %r21;
	mov.u64 	%rd29, $str$1;
	cvta.global.u64 	%rd30, %rd29;
	{ // callseq 1, 0
	.param .b64 param0;
	st.param.b64 	[param0], %rd30;
	.param .b64 param1;
	st.param.b64 	[param1], %rd21;
	.param .b32 retval0;
	call.uni (retval0), 
	vprintf, 
	(
	param0, 
	param1
	);
	ld.param.b32 	%r22, [retval0];
	} // callseq 1
	cvta.to.global.u64 	%rd31, %rd8;
	add.s64 	%rd6, %rd31, %rd27;
	ld.global.u32 	%r2, [%rd6];
	setp.gt.s32 	%p4, %r2, 5;
	@%p4 bra 	$L__BB0_12;
	ld.global.u32 	%r3, [%rd6+4];
	setp.ge.s32 	%p5, %r2, %r3;
	@%p5 bra 	$L__BB0_12;
	sub.s32 	%r24, %r3, %r2;
	and.b32  	%r4, %r24, 3;
	setp.eq.s32 	%p6, %r4, 0;
	mov.u32 	%r29, %r2;
	@%p6 bra 	$L__BB0_9;
	neg.s32 	%r27, %r4;
	mov.u32 	%r29, %r2;
$L__BB0_8:
	.pragma "nounroll";
	mul.wide.s32 	%rd32, %r29, 4;
	add.s64 	%rd33, %rd1, %rd32;
	ld.global.s32 	%rd34, [%rd33];
	add.s64 	%rd35, %rd2, %rd34;
	mov.b16 	%rs6, 1;
	st.global.u8 	[%rd35], %rs6;
	add.s64 	%rd36, %rd3, %rd34;
	st.global.u8 	[%rd36], %rs6;
	mov.b16 	%rs7, 0;
	st.global.u8 	[%rd4], %rs7;
	add.s32 	%r29, %r29, 1;
	add.s32 	%r27, %r27, 1;
	setp.ne.s32 	%p7, %r27, 0;
	@%p7 bra 	$L__BB0_8;
$L__BB0_9:
	sub.s32 	%r25, %r2, %r3;
	setp.gt.u32 	%p8, %r25, -4;
	@%p8 bra 	$L__BB0_12;
	sub.s32 	%r30, %r29, %r3;
	add.s64 	%rd7, %rd1, 8;
$L__BB0_11:
	mul.wide.s32 	%rd37, %r29, 4;
	add.s64 	%rd38, %rd7, %rd37;
	ld.global.s32 	%rd39, [%rd38+-8];
	add.s64 	%rd40, %rd2, %rd39;
	mov.b16 	%rs8, 1;
	st.global.u8 	[%rd40], %rs8;
	add.s64 	%rd41, %rd3, %rd39;
	st.global.u8 	[%rd41], %rs8;
	mov.b16 	%rs9, 0;
	st.global.u8 	[%rd4], %rs9;
	ld.global.s32 	%rd42, [%rd38+-4];
	add.s64 	%rd43, %rd2, %rd42;
	st.global.u8 	[%rd43], %rs8;
	add.s64 	%rd44, %rd3, %rd42;
	st.global.u8 	[%rd44], %rs8;
	st.global.u8 	[%rd4], %rs9;
	ld.global.s32 	%rd45, [%rd38];
	add.s64 	%rd46, %rd2, %rd45;
	st.global.u8 	[%rd46], %rs8;
	add.s64 	%rd47, %rd3, %rd45;
	st.global.u8 	[%rd47], %rs8;
	st.global.u8 	[%rd4], %rs9;
	ld.global.s32 	%rd48, [%rd38+4];
	add.s64 	%rd49, %rd2, %rd48;
	st.global.u8 	[%rd49], %rs8;
	add.s64 	%rd50, %rd3, %rd48;
	st.global.u8 	[%rd50], %rs8;
	st.global.u8 	[%rd4], %rs9;
	add.s32 	%r29, %r29, 4;
	add.s32 	%r30, %r30, 4;
	setp.ne.s32 	%p9, %r30, 0;
	@%p9 bra 	$L__BB0_11;
$L__BB0_12:
	bar.sync 	0;
	ld.global.u32 	%r26, [%rd6];
	setp.lt.s32 	%p10, %r26, 6;
	@%p10 bra 	$L__BB0_14;
	mov.b16 	%rs10, 1;
	st.global.u8 	[%rd4], %rs10;
$L__BB0_14:
	ret;

}


// ===== COMPILED SASS (sm_100) =====

	.target	sm_100

	.elftype	@"ET_EXEC"


//--------------------- .note.nv.tkinfo           --------------------------
	.section	.note.nv.tkinfo,"",@"SHT_NOTE"
	.sectionflags	@"SHF_NOTE_NV_TKINFO"
	.tkinfo
        /*0018*/ 	.word	0x00000002
        /*0030*/ 	.string	""
        /*0030*/ 	.string	"ptxas"
        /*0030*/ 	.string	"Cuda compilation tools, release 13.0, V13.0.88"
        /*0030*/ 	.string	"Build cuda_13.0.r13.0/compiler.36424714_0"
        /*0030*/ 	.string	"-arch sm_100 -m 64 "



//--------------------- .note.nv.cuinfo           --------------------------
	.section	.note.nv.cuinfo,"",@"SHT_NOTE"
	.sectionflags	@"SHF_NOTE_NV_CUINFO"
        /*0018*/ 	.short	0x0002
        /*001a*/ 	.short	0x0064
        /*001c*/ 	.short	0x0082
	.zero		2


//--------------------- .nv.info                  --------------------------
	.section	.nv.info,"",@"SHT_CUDA_INFO"
	.align	4


	//----- nvinfo : EIATTR_REGCOUNT
	.align		4
        /*0000*/ 	.byte	0x04, 0x2f
        /*0002*/ 	.short	(.L_3 - .L_2)
	.align		4
.L_2:
        /*0004*/ 	.word	index@(_Z15CUDA_BFS_KERNELPiS_PbS0_S0_S_S_S0_)
        /*0008*/ 	.word	0x0000001a


	//----- nvinfo : EIATTR_FRAME_SIZE
	.align		4
.L_3:
        /*000c*/ 	.byte	0x04, 0x11
        /*000e*/ 	.short	(.L_5 - .L_4)
	.align		4
.L_4:
        /*0010*/ 	.word	index@(_Z15CUDA_BFS_KERNELPiS_PbS0_S0_S_S_S0_)
        /*0014*/ 	.word	0x00000008


	//----- nvinfo : EIATTR_MIN_STACK_SIZE
	.align		4
.L_5:
        /*0018*/ 	.byte	0x04, 0x12
        /*001a*/ 	.short	(.L_7 - .L_6)
	.align		4
.L_6:
        /*001c*/ 	.word	index@(_Z15CUDA_BFS_KERNELPiS_PbS0_S0_S_S_S0_)
        /*0020*/ 	.word	0x00000008
.L_7:


//--------------------- .nv.compat                --------------------------
	.section	.nv.compat,"",@"SHT_CUDA_COMPAT_INFO"
	.align	4
        /*0000*/ 	.byte	0x02, 0x09, 0x00, 0x00, 0x02, 0x02, 0x01, 0x00, 0x02, 0x05, 0x05, 0x00, 0x03, 0x07, 0x01, 0x01
        /*0010*/ 	.byte	0x02, 0x03, 0x00, 0x00, 0x02, 0x06, 0x01, 0x00, 0x04, 0x0b, 0x08, 0x00, 0x09, 0x00, 0x00, 0x00
        /*0020*/ 	.byte	0x00, 0x00, 0x00, 0x00


//--------------------- .nv.info._Z15CUDA_BFS_KERNELPiS_PbS0_S0_S_S_S0_ --------------------------
	.section	.nv.info._Z15CUDA_BFS_KERNELPiS_PbS0_S0_S_S_S0_,"",@"SHT_CUDA_INFO"
	.sectionflags	@""
	.align	4


	//----- nvinfo : EIATTR_CUDA_API_VERSION
	.align		4
        /*0000*/ 	.byte	0x04, 0x37
        /*0002*/ 	.short	(.L_9 - .L_8)
.L_8:
        /*0004*/ 	.word	0x00000082


	//----- nvinfo : EIATTR_KPARAM_INFO
	.align		4
.L_9:
        /*0008*/ 	.byte	0x04, 0x17
        /*000a*/ 	.short	(.L_11 - .L_10)
.L_10:
        /*000c*/ 	.word	0x00000000
        /*0010*/ 	.short	0x0007
        /*0012*/ 	.short	0x0038
        /*0014*/ 	.byte	0x00, 0xf5, 0x21, 0x00


	//----- nvinfo : EIATTR_KPARAM_INFO
	.align		4
.L_11:
        /*0018*/ 	.byte	0x04, 0x17
        /*001a*/ 	.short	(.L_13 - .L_12)
.L_12:
        /*001c*/ 	.word	0x00000000
        /*0020*/ 	.short	0x0006
        /*0022*/ 	.short	0x0030
        /*0024*/ 	.byte	0x00, 0xf5, 0x21, 0x00


	//----- nvinfo : EIATTR_KPARAM_INFO
	.align		4
.L_13:
        /*0028*/ 	.byte	0x04, 0x17
        /*002a*/ 	.short	(.L_15 - .L_14)
.L_14:
        /*002c*/ 	.word	0x00000000
        /*0030*/ 	.short	0x0005
        /*0032*/ 	.short	0x0028
        /*0034*/ 	.byte	0x00, 0xf5, 0x21, 0x00


	//----- nvinfo : EIATTR_KPARAM_INFO
	.align		4
.L_15:
        /*0038*/ 	.byte	0x04, 0x17
        /*003a*/ 	.short	(.L_17 - .L_16)
.L_16:
        /*003c*/ 	.word	0x00000000
        /*0040*/ 	.short	0x0004
        /*0042*/ 	.short	0x0020
        /*0044*/ 	.byte	0x00, 0xf5, 0x21, 0x00


	//----- nvinfo : EIATTR_KPARAM_INFO
	.align		4
.L_17:
        /*0048*/ 	.byte	0x04, 0x17
        /*004a*/ 	.short	(.L_19 - .L_18)
.L_18:
        /*004c*/ 	.word	0x00000000
        /*0050*/ 	.short	0x0003
        /*0052*/ 	.short	0x0018
        /*0054*/ 	.byte	0x00, 0xf5, 0x21, 0x00


	//----- nvinfo : EIATTR_KPARAM_INFO
	.align		4
.L_19:
        /*0058*/ 	.byte	0x04, 0x17
        /*005a*/ 	.short	(.L_21 - .L_20)
.L_20:
        /*005c*/ 	.word	0x00000000
        /*0060*/ 	.short	0x0002
        /*0062*/ 	.short	0x0010
        /*0064*/ 	.byte	0x00, 0xf5, 0x21, 0x00


	//----- nvinfo : EIATTR_KPARAM_INFO
	.align		4
.L_21:
        /*0068*/ 	.byte	0x04, 0x17
        /*006a*/ 	.short	(.L_23 - .L_22)
.L_22:
        /*006c*/ 	.word	0x00000000
        /*0070*/ 	.short	0x0001
        /*0072*/ 	.short	0x0008
        /*0074*/ 	.byte	0x00, 0xf5, 0x21, 0x00


	//----- nvinfo : EIATTR_KPARAM_INFO
	.align		4
.L_23:
        /*0078*/ 	.byte	0x04, 0x17
        /*007a*/ 	.short	(.L_25 - .L_24)
.L_24:
        /*007c*/ 	.word	0x00000000
        /*0080*/ 	.short	0x0000
        /*0082*/ 	.short	0x0000
        /*0084*/ 	.byte	0x00, 0xf5, 0x21, 0x00


	//----- nvinfo : EIATTR_SPARSE_MMA_MASK
	.align		4
.L_25:
        /*0088*/ 	.byte	0x03, 0x50
        /*008a*/ 	.short	0x0000


	//----- nvinfo : EIATTR_MAXREG_COUNT
	.align		4
        /*008c*/ 	.byte	0x03, 0x1b
        /*008e*/ 	.short	0x00ff


	//----- nvinfo : EIATTR_NUM_BARRIERS
	.align		4
        /*0090*/ 	.byte	0x02, 0x4c
        /*0092*/ 	.byte	0x01
	.zero		1


	//----- nvinfo : EIATTR_EXTERNS
	.align		4
        /*0094*/ 	.byte	0x04, 0x0f
        /*0096*/ 	.short	(.L_27 - .L_26)


	//   ....[0]....
	.align		4
.L_26:
        /*0098*/ 	.word	index@(vprintf)


	//----- nvinfo : EIATTR_MERCURY_ISA_VERSION
	.align		4
.L_27:
        /*009c*/ 	.byte	0x03, 0x5f
        /*009e*/ 	.short	0x0101


	//----- nvinfo : EIATTR_VRC_CTA_INIT_COUNT
	.align		4
        /*00a0*/ 	.byte	0x02, 0x4a
	.zero		1
	.zero		1


	//----- nvinfo : EIATTR_SYSCALL_OFFSETS
	.align		4
        /*00a4*/ 	.byte	0x04, 0x46
        /*00a6*/ 	.short	(.L_29 - .L_28)


	//   ....[0]....
.L_28:
        /*00a8*/ 	.word	0x00000270


	//   ....[1]....
        /*00ac*/ 	.word	0x00000370


	//----- nvinfo : EIATTR_EXIT_INSTR_OFFSETS
	.align		4
.L_29:
        /*00b0*/ 	.byte	0x04, 0x1c
        /*00b2*/ 	.short	(.L_31 - .L_30)


	//   ....[0]....
.L_30:
        /*00b4*/ 	.word	0x00000170


	//   ....[1]....
        /*00b8*/ 	.word	0x000001d0


	//   ....[2]....
        /*00bc*/ 	.word	0x00000930


	//   ....[3]....
        /*00c0*/ 	.word	0x00000970


	//----- nvinfo : EIATTR_CRS_STACK_SIZE
	.align		4
.L_31:
        /*00c4*/ 	.byte	0x04, 0x1e
        /*00c6*/ 	.short	(.L_33 - .L_32)
.L_32:
        /*00c8*/ 	.word	0x00000000


	//----- nvinfo : EIATTR_CBANK_PARAM_SIZE
	.align		4
.L_33:
        /*00cc*/ 	.byte	0x03, 0x19
        /*00ce*/ 	.short	0x0040


	//----- nvinfo : EIATTR_PARAM_CBANK
	.align		4
        /*00d0*/ 	.byte	0x04, 0x0a
        /*00d2*/ 	.short	(.L_35 - .L_34)
	.align		4
.L_34:
        /*00d4*/ 	.word	index@(.nv.constant0._Z15CUDA_BFS_KERNELPiS_PbS0_S0_S_S_S0_)
        /*00d8*/ 	.short	0x0380
        /*00da*/ 	.short	0x0040


	//----- nvinfo : EIATTR_SW_WAR
	.align		4
.L_35:
        /*00dc*/ 	.byte	0x04, 0x36
        /*00de*/ 	.short	(.L_37 - .L_36)
.L_36:
        /*00e0*/ 	.word	0x00000008
.L_37:


//--------------------- .nv.callgraph             --------------------------
	.section	.nv.callgraph,"",@"SHT_CUDA_CALLGRAPH"
	.align	4
	.sectionentsize	8
	.align		4
        /*0000*/ 	.word	0x00000000
	.align		4
        /*0004*/ 	.word	0xffffffff
	.align		4
        /*0008*/ 	.word	index@(_Z15CUDA_BFS_KERNELPiS_PbS0_S0_S_S_S0_)
	.align		4
        /*000c*/ 	.word	index@(vprintf)
	.align		4
        /*0010*/ 	.word	0x00000000
	.align		4
        /*0014*/ 	.word	0xfffffffe
	.align		4
        /*0018*/ 	.word	0x00000000
	.align		4
        /*001c*/ 	.word	0xfffffffd
	.align		4
        /*0020*/ 	.word	0x00000000
	.align		4
        /*0024*/ 	.word	0xfffffffc


//--------------------- .nv.constant4             --------------------------
	.section	.nv.constant4,"a",@progbits
	.align	8
	.align		8
.nv.constant4:
        /*0000*/ 	.dword	vprintf
	.align		8
        /*0008*/ 	.dword	$str
	.align		8
        /*0010*/ 	.dword	$str$1


//--------------------- .text._Z15CUDA_BFS_KERNELPiS_PbS0_S0_S_S_S0_ --------------------------
	.section	.text._Z15CUDA_BFS_KERNELPiS_PbS0_S0_S_S_S0_,"ax",@progbits
	.align	128
        .global         _Z15CUDA_BFS_KERNELPiS_PbS0_S0_S_S_S0_
        .type           _Z15CUDA_BFS_KERNELPiS_PbS0_S0_S_S_S0_,@function
        .size           _Z15CUDA_BFS_KERNELPiS_PbS0_S0_S_S_S0_,(.L_x_8 - _Z15CUDA_BFS_KERNELPiS_PbS0_S0_S_S_S0_)
        .other          _Z15CUDA_BFS_KERNELPiS_PbS0_S0_S_S_S0_,@"STO_CUDA_ENTRY STV_DEFAULT"
_Z15CUDA_BFS_KERNELPiS_PbS0_S0_S_S_S0_:
.text._Z15CUDA_BFS_KERNELPiS_PbS0_S0_S_S_S0_:
[----:B------:R-:W0:Y:S01]  /*0000*/  LDC R1, c[0x0][0x37c] ;  /* 0x0000df00ff017b82 */ /* 0x000e220000000800 */
[----:B------:R-:W1:Y:S01]  /*0010*/  S2R R2, SR_TID.X ;  /* 0x0000000000027919 */ /* 0x000e620000002100 */
[----:B------:R-:W2:Y:S06]  /*0020*/  LDCU UR5, c[0x0][0x2fc] ;  /* 0x00005f80ff0577ac */ /* 0x000eac0008000800 */
[----:B------:R-:W1:Y:S01]  /*0030*/  S2UR UR4, SR_CTAID.X ;  /* 0x00000000000479c3 */ /* 0x000e620000002500 */
[----:B0-----:R-:W-:Y:S01]  /*0040*/  VIADD R1, R1, 0xfffffff8 ;  /* 0xfffffff801017836 */ /* 0x001fe20000000000 */
[----:B------:R-:W0:Y:S01]  /*0050*/  LDCU.128 UR8, c[0x0][0x390] ;  /* 0x00007200ff0877ac */ /* 0x000e220008000c00 */
[----:B------:R-:W3:Y:S05]  /*0060*/  LDCU.64 UR36, c[0x0][0x358] ;  /* 0x00006b00ff2477ac */ /* 0x000eea0008000a00 */
[----:B------:R-:W1:Y:S02]  /*0070*/  LDC R3, c[0x0][0x360] ;  /* 0x0000d800ff037b82 */ /* 0x000e640000000800 */
[----:B-1----:R-:W-:-:S05]  /*0080*/  IMAD R2, R3, UR4, R2 ;  /* 0x0000000403027c24 */ /* 0x002fca000f8e0202 */
[C---:B------:R-:W-:Y:S02]  /*0090*/  ISETP.GE.AND P0, PT, R2.reuse, 0x6, PT ;  /* 0x000000060200780c */ /* 0x040fe40003f06270 */
[C---:B0-----:R-:W-:Y:S02]  /*00a0*/  IADD3 R6, P1, PT, R2.reuse, UR10, RZ ;  /* 0x0000000a02067c10 */ /* 0x041fe4000ff3e0ff */
[----:B------:R-:W-:Y:S02]  /*00b0*/  SHF.R.S32.HI R0, RZ, 0x1f, R2 ;  /* 0x0000001fff007819 */ /* 0x000fe40000011402 */
[----:B------:R-:W-:Y:S02]  /*00c0*/  IADD3 R8, P2, PT, R2, UR8, RZ ;  /* 0x0000000802087c10 */ /* 0x000fe4000ff5e0ff */
[C---:B------:R-:W-:Y:S02]  /*00d0*/  IADD3.X R7, PT, PT, R0.reuse, UR11, RZ, P1, !PT ;  /* 0x0000000b00077c10 */ /* 0x040fe40008ffe4ff */
[----:B------:R-:W-:-:S03]  /*00e0*/  IADD3.X R9, PT, PT, R0, UR9, RZ, P2, !PT ;  /* 0x0000000900097c10 */ /* 0x000fc600097fe4ff */
[----:B------:R-:W3:Y:S02]  /*00f0*/  @P0 LDC.64 R4, c[0x0][0x3b8] ;  /* 0x0000ee00ff040b82 */ /* 0x000ee40000000a00 */
[----:B---3--:R0:W-:Y:S04]  /*0100*/  @P0 STG.E.U8 desc[UR36][R4.64], RZ ;  /* 0x000000ff04000986 */ /* 0x0081e8000c101124 */
[----:B------:R0:W-:Y:S04]  /*0110*/  STG.E.U8 desc[UR36][R6.64], RZ ;  /* 0x000000ff06007986 */ /* 0x0001e8000c101124 */
[----:B------:R-:W3:Y:S01]  /*0120*/  LDG.E.U8 R8, desc[UR36][R8.64] ;  /* 0x0000002408087981 */ /* 0x000ee2000c1e1100 */
[----:B------:R-:W1:Y:S02]  /*0130*/  LDCU UR4, c[0x0][0x2f8] ;  /* 0x00005f00ff0477ac */ /* 0x000e640008000800 */
[----:B-1----:R-:W-:-:S05]  /*0140*/  IADD3 R19, P1, PT, R1, UR4, RZ ;  /* 0x0000000401137c10 */ /* 0x002fca000ff3e0ff */
[----:B--2---:R-:W-:Y:S01]  /*0150*/  IMAD.X R18, RZ, RZ, UR5, P1 ;  /* 0x00000005ff127e24 */ /* 0x004fe200088e06ff */
[----:B---3--:R-:W-:-:S13]  /*0160*/  ISETP.NE.AND P0, PT, R8, 0x1, PT ;  /* 0x000000010800780c */ /* 0x008fda0003f05270 */
[----:B0-----:R-:W-:Y:S05]  /*0170*/  @P0 EXIT ;  /* 0x000000000000094d */ /* 0x001fea0003800000 */
[----:B------:R-:W0:Y:S02]  /*0180*/  LDCU.64 UR4, c[0x0][0x3a0] ;  /* 0x00007400ff0477ac */ /* 0x000e240008000a00 */
[----:B0-----:R-:W-:-:S04]  /*0190*/  IADD3 R16, P0, PT, R2, UR4, RZ ;  /* 0x0000000402107c10 */ /* 0x001fc8000ff1e0ff */
[----:B------:R-:W-:-:S05]  /*01a0*/  IADD3.X R17, PT, PT, R0, UR5, RZ, P0, !PT ;  /* 0x0000000500117c10 */ /* 0x000fca00087fe4ff */
[----:B------:R-:W2:Y:S02]  /*01b0*/  LDG.E.U8 R0, desc[UR36][R16.64] ;  /* 0x0000002410007981 */ /* 0x000ea4000c1e1100 */
[----:B--2---:R-:W-:-:S13]  /*01c0*/  ISETP.NE.AND P0, PT, R0, 0x1, PT ;  /* 0x000000010000780c */ /* 0x004fda0003f05270 */
[----:B------:R-:W-:Y:S05]  /*01d0*/  @P0 EXIT ;  /* 0x000000000000094d */ /* 0x000fea0003800000 */
[----:B------:R-:W-:Y:S01]  /*01e0*/  MOV R22, 0x0 ;  /* 0x0000000000167802 */ /* 0x000fe20000000f00 */
[----:B------:R0:W-:Y:S01]  /*01f0*/  STL [R1], R2 ;  /* 0x0000000201007387 */ /* 0x0001e20000100800 */
[----:B------:R-:W1:Y:S01]  /*0200*/  LDCU.64 UR4, c[0x4][0x8] ;  /* 0x01000100ff0477ac */ /* 0x000e620008000a00 */
[----:B------:R-:W-:Y:S01]  /*0210*/  IMAD.MOV.U32 R6, RZ, RZ, R19 ;  /* 0x000000ffff067224 */ /* 0x000fe200078e0013 */
[----:B------:R0:W2:Y:S01]  /*0220*/  LDC.64 R8, c[0x4][R22] ;  /* 0x0100000016087b82 */ /* 0x0000a20000000a00 */
[----:B------:R-:W-:Y:S02]  /*0230*/  IMAD.MOV.U32 R7, RZ, RZ, R18 ;  /* 0x000000ffff077224 */ /* 0x000fe400078e0012 */
[----:B-1----:R-:W-:Y:S02]  /*0240*/  IMAD.U32 R4, RZ, RZ, UR4 ;  /* 0x00000004ff047e24 */ /* 0x002fe4000f8e00ff */
[----:B0-----:R-:W-:-:S07]  /*0250*/  IMAD.U32 R5, RZ, RZ, UR5 ;  /* 0x00000005ff057e24 */ /* 0x001fce000f8e00ff */
[----:B------:R-:W-:-:S07]  /*0260*/  LEPC R20, `(.L_x_0) ;  /* 0x000000001014794e */ /* 0x000fce0000000000 */
[----:B--2---:R-:W-:Y:S05]  /*0270*/  CALL.ABS.NOINC R8 ;  /* 0x0000000008007343 */ /* 0x004fea0003c00000 */
.L_x_0:
[----:B------:R-:W0:Y:S01]  /*0280*/  LDC.64 R8, c[0x0][0x3b0] ;  /* 0x0000ec00ff087b82 */ /* 0x000e220000000a00 */
[----:B------:R-:W-:Y:S01]  /*0290*/  IMAD.MOV.U32 R0, RZ, RZ, 0x1 ;  /* 0x00000001ff007424 */ /* 0x000fe200078e00ff */
[----:B------:R-:W1:Y:S04]  /*02a0*/  LDCU.64 UR4, c[0x4][0x10] ;  /* 0x01000200ff0477ac */ /* 0x000e680008000a00 */
[----:B------:R2:W-:Y:S02]  /*02b0*/  STG.E.U8 desc[UR36][R16.64], R0 ;  /* 0x0000000010007986 */ /* 0x0005e4000c101124 */
[----:B------:R-:W3:Y:S02]  /*02c0*/  LDC.64 R10, c[0x0][0x3a8] ;  /* 0x0000ea00ff0a7b82 */ /* 0x000ee40000000a00 */
[----:B0-----:R-:W4:Y:S06]  /*02d0*/  LDG.E R8, desc[UR36][R8.64] ;  /* 0x0000002408087981 */ /* 0x001f2c000c1e1900 */
[----:B------:R-:W0:Y:S01]  /*02e0*/  LDC.64 R22, c[0x4][R22] ;  /* 0x0100000016167b82 */ /* 0x000e220000000a00 */
[----:B-1----:R-:W-:-:S02]  /*02f0*/  IMAD.U32 R4, RZ, RZ, UR4 ;  /* 0x00000004ff047e24 */ /* 0x002fc4000f8e00ff */
[----:B------:R-:W-:Y:S02]  /*0300*/  IMAD.U32 R5, RZ, RZ, UR5 ;  /* 0x00000005ff057e24 */ /* 0x000fe4000f8e00ff */
[----:B------:R-:W-:Y:S02]  /*0310*/  IMAD.MOV.U32 R6, RZ, RZ, R19 ;  /* 0x000000ffff067224 */ /* 0x000fe400078e0013 */
[----:B---3--:R-:W-:-:S04]  /*0320*/  IMAD.WIDE R10, R2, 0x4, R10 ;  /* 0x00000004020a7825 */ /* 0x008fc800078e020a */
[----:B------:R-:W-:Y:S01]  /*0330*/  IMAD.MOV.U32 R7, RZ, RZ, R18 ;  /* 0x000000ffff077224 */ /* 0x000fe200078e0012 */
[----:B----4-:R2:W-:Y:S04]  /*0340*/  STL [R1], R8 ;  /* 0x0000000801007387 */ /* 0x0105e80000100800 */
[----:B0-----:R2:W-:Y:S02]  /*0350*/  STG.E desc[UR36][R10.64], R8 ;  /* 0x000000080a007986 */ /* 0x0015e4000c101924 */
[----:B------:R-:W-:-:S07]  /*0360*/  LEPC R20, `(.L_x_1) ;  /* 0x000000001014794e */ /* 0x000fce0000000000 */
[----:B--2---:R-:W-:Y:S05]  /*0370*/  CALL.ABS.NOINC R22 ;  /* 0x0000000016007343 */ /* 0x004fea0003c00000 */
.L_x_1:
[----:B------:R-:W0:Y:S02]  /*0380*/  LDC.64 R4, c[0x0][0x380] ;  /* 0x0000e000ff047b82 */ /* 0x000e240000000a00 */
[----:B0-----:R-:W-:-:S05]  /*0390*/  IMAD.WIDE R2, R2, 0x4, R4 ;  /* 0x0000000402027825 */ /* 0x001fca00078e0204 */
[----:B------:R-:W2:Y:S02]  /*03a0*/  LDG.E R0, desc[UR36][R2.64] ;  /* 0x0000002402007981 */ /* 0x000ea4000c1e1900 */
[----:B--2---:R-:W-:-:S13]  /*03b0*/  ISETP.GT.AND P0, PT, R0, 0x5, PT ;  /* 0x000000050000780c */ /* 0x004fda0003f04270 */
[----:B------:R-:W-:Y:S05]  /*03c0*/  @P0 BRA `(.L_x_2) ;  /* 0x0000000400480947 */ /* 0x000fea0003800000 */
[----:B------:R-:W2:Y:S02]  /*03d0*/  LDG.E R15, desc[UR36][R2.64+0x4] ;  /* 0x00000424020f7981 */ /* 0x000ea4000c1e1900 */
[----:B--2---:R-:W-:-:S13]  /*03e0*/  ISETP.GE.AND P0, PT, R0, R15, PT ;  /* 0x0000000f0000720c */ /* 0x004fda0003f06270 */
[----:B------:R-:W-:Y:S05]  /*03f0*/  @P0 BRA `(.L_x_2) ;  /* 0x00000004003c0947 */ /* 0x000fea0003800000 */
[----:B------:R-:W-:Y:S01]  /*0400*/  IMAD.IADD R4, R15, 0x1, -R0 ;  /* 0x000000010f047824 */ /* 0x000fe200078e0a00 */
[----:B------:R-:W-:Y:S01]  /*0410*/  BSSY.RECONVERGENT B0, `(.L_x_3) ;  /* 0x000001a000007945 */ /* 0x000fe20003800200 */
[----:B------:R-:W-:-:S03]  /*0420*/  IMAD.IADD R5, R0, 0x1, -R15 ;  /* 0x0000000100057824 */ /* 0x000fc600078e0a0f */
[----:B------:R-:W-:Y:S02]  /*0430*/  LOP3.LUT P1, R8, R4, 0x3, RZ, 0xc0, !PT ;  /* 0x0000000304087812 */ /* 0x000fe4000782c0ff */
[----:B------:R-:W-:-:S11]  /*0440*/  ISETP.GT.U32.AND P0, PT, R5, -0x4, PT ;  /* 0xfffffffc0500780c */ /* 0x000fd60003f04070 */
[----:B------:R-:W-:Y:S05]  /*0450*/  @!P1 BRA `(.L_x_4) ;  /* 0x0000000000549947 */ /* 0x000fea0003800000 */
[----:B------:R-:W0:Y:S01]  /*0460*/  LDC.64 R4, c[0x0][0x3b8] ;  /* 0x0000ee00ff047b82 */ /* 0x000e220000000a00 */
[----:B------:R-:W-:-:S07]  /*0470*/  IMAD.MOV R14, RZ, RZ, -R8 ;  /* 0x000000ffff0e7224 */ /* 0x000fce00078e0a08 */
[----:B------:R-:W1:Y:S02]  /*0480*/  LDC.64 R6, c[0x0][0x388] ;  /* 0x0000e200ff067b82 */ /* 0x000e640000000a00 */
.L_x_5:
[----:B-12---:R-:W-:Y:S01]  /*0490*/  IMAD.WIDE R8, R0, 0x4, R6 ;  /* 0x0000000400087825 */ /* 0x006fe200078e0206 */
[----:B------:R-:W1:Y:S01]  /*04a0*/  LDCU.64 UR4, c[0x0][0x3a0] ;  /* 0x00007400ff0477ac */ /* 0x000e620008000a00 */
[----:B------:R-:W2:Y:S04]  /*04b0*/  LDCU.64 UR6, c[0x0][0x398] ;  /* 0x00007300ff0677ac */ /* 0x000ea80008000a00 */
[----:B------:R3:W4:Y:S01]  /*04c0*/  LDG.E R8, desc[UR36][R8.64] ;  /* 0x0000002408087981 */ /* 0x000722000c1e1900 */
[----:B------:R-:W-:Y:S02]  /*04d0*/  IMAD.MOV.U32 R16, RZ, RZ, 0x1 ;  /* 0x00000001ff107424 */ /* 0x000fe400078e00ff */
[----:B------:R-:W-:Y:S02]  /*04e0*/  VIADD R14, R14, 0x1 ;  /* 0x000000010e0e7836 */ /* 0x000fe40000000000 */
[----:B------:R-:W-:Y:S01]  /*04f0*/  VIADD R0, R0, 0x1 ;  /* 0x0000000100007836 */ /* 0x000fe20000000000 */
[----:B---3--:R-:W-:-:S02]  /*0500*/  PRMT R9, R16, 0x7610, R9 ;  /* 0x0000761010097816 */ /* 0x008fc40000000009 */
[----:B----4-:R-:W-:Y:S02]  /*0510*/  SHF.R.S32.HI R13, RZ, 0x1f, R8 ;  /* 0x0000001fff0d7819 */ /* 0x010fe40000011408 */
[C---:B-1----:R-:W-:Y:S02]  /*0520*/  IADD3 R10, P1, PT, R8.reuse, UR4, RZ ;  /* 0x00000004080a7c10 */ /* 0x042fe4000ff3e0ff */
[----:B--2---:R-:W-:Y:S02]  /*0530*/  IADD3 R12, P2, PT, R8, UR6, RZ ;  /* 0x00000006080c7c10 */ /* 0x004fe4000ff5e0ff */
[C---:B------:R-:W-:Y:S02]  /*0540*/  IADD3.X R11, PT, PT, R13.reuse, UR5, RZ, P1, !PT ;  /* 0x000000050d0b7c10 */ /* 0x040fe40008ffe4ff */
[----:B------:R-:W-:Y:S02]  /*0550*/  IADD3.X R13, PT, PT, R13, UR7, RZ, P2, !PT ;  /* 0x000000070d0d7c10 */ /* 0x000fe400097fe4ff */
[----:B------:R-:W-:Y:S01]  /*0560*/  ISETP.NE.AND P1, PT, R14, RZ, PT ;  /* 0x000000ff0e00720c */ /* 0x000fe20003f25270 */
[----:B------:R2:W-:Y:S04]  /*0570*/  STG.E.U8 desc[UR36][R10.64], R9 ;  /* 0x000000090a007986 */ /* 0x0005e8000c101124 */
[----:B------:R2:W-:Y:S04]  /*0580*/  STG.E.U8 desc[UR36][R12.64], R9 ;  /* 0x000000090c007986 */ /* 0x0005e8000c101124 */
[----:B0-----:R2:W-:Y:S04]  /*0590*/  STG.E.U8 desc[UR36][R4.64], RZ ;  /* 0x000000ff04007986 */ /* 0x0015e8000c101124 */
[----:B------:R-:W-:Y:S05]  /*05a0*/  @P1 BRA `(.L_x_5) ;  /* 0xfffffffc00b81947 */ /* 0x000fea000383ffff */
.L_x_4:
[----:B------:R-:W-:Y:S05]  /*05b0*/  BSYNC.RECONVERGENT B0 ;  /* 0x0000000000007941 */ /* 0x000fea0003800200 */
.L_x_3:
[----:B------:R-:W-:Y:S05]  /*05c0*/  @P0 BRA `(.L_x_2) ;  /* 0x0000000000c80947 */ /* 0x000fea0003800000 */
[----:B------:R-:W0:Y:S01]  /*05d0*/  LDC.64 R6, c[0x0][0x388] ;  /* 0x0000e200ff067b82 */ /* 0x000e220000000a00 */
[----:B--2---:R-:W-:-:S07]  /*05e0*/  IMAD.IADD R10, R0, 0x1, -R15 ;  /* 0x00000001000a7824 */ /* 0x004fce00078e0a0f */
[----:B------:R-:W1:Y:S01]  /*05f0*/  LDC.64 R4, c[0x0][0x3b8] ;  /* 0x0000ee00ff047b82 */ /* 0x000e620000000a00 */
[----:B0-----:R-:W-:-:S05]  /*0600*/  IADD3 R6, P0, PT, R6, 0x8, RZ ;  /* 0x0000000806067810 */ /* 0x001fca0007f1e0ff */
[----:B------:R-:W-:-:S08]  /*0610*/  IMAD.X R7, RZ, RZ, R7, P0 ;  /* 0x000000ffff077224 */ /* 0x000fd000000e0607 */
.L_x_6:
[----:B------:R-:W-:Y:S01]  /*0620*/  IMAD.WIDE R8, R0, 0x4, R6 ;  /* 0x0000000400087825 */ /* 0x000fe200078e0206 */
[----:B------:R-:W0:Y:S04]  /*0630*/  LDCU.64 UR4, c[0x0][0x3a0] ;  /* 0x00007400ff0477ac */ /* 0x000e280008000a00 */
[----:B---3--:R-:W2:Y:S01]  /*0640*/  LDG.E R14, desc[UR36][R8.64+-0x8] ;  /* 0xfffff824080e7981 */ /* 0x008ea2000c1e1900 */
[----:B------:R-:W3:Y:S01]  /*0650*/  LDCU.64 UR6, c[0x0][0x398] ;  /* 0x00007300ff0677ac */ /* 0x000ee20008000a00 */
[----:B------:R-:W-:Y:S01]  /*0660*/  IMAD.MOV.U32 R16, RZ, RZ, 0x1 ;  /* 0x00000001ff107424 */ /* 0x000fe200078e00ff */
[----:B--2---:R-:W-:Y:S02]  /*0670*/  SHF.R.S32.HI R11, RZ, 0x1f, R14 ;  /* 0x0000001fff0b7819 */ /* 0x004fe4000001140e */
[----:B0-----:R-:W-:-:S02]  /*0680*/  IADD3 R12, P0, PT, R14, UR4, RZ ;  /* 0x000000040e0c7c10 */ /* 0x001fc4000ff1e0ff */
[----:B---3--:R-:W-:Y:S02]  /*0690*/  IADD3 R14, P1, PT, R14, UR6, RZ ;  /* 0x000000060e0e7c10 */ /* 0x008fe4000ff3e0ff */
[C---:B------:R-:W-:Y:S02]  /*06a0*/  IADD3.X R13, PT, PT, R11.reuse, UR5, RZ, P0, !PT ;  /* 0x000000050b0d7c10 */ /* 0x040fe400087fe4ff */
[----:B------:R-:W-:Y:S02]  /*06b0*/  IADD3.X R15, PT, PT, R11, UR7, RZ, P1, !PT ;  /* 0x000000070b0f7c10 */ /* 0x000fe40008ffe4ff */
[----:B------:R-:W-:-:S05]  /*06c0*/  PRMT R11, R16, 0x7610, R11 ;  /* 0x00007610100b7816 */ /* 0x000fca000000000b */
[----:B------:R-:W-:Y:S04]  /*06d0*/  STG.E.U8 desc[UR36][R12.64], R11 ;  /* 0x0000000b0c007986 */ /* 0x000fe8000c101124 */
[----:B------:R0:W-:Y:S04]  /*06e0*/  STG.E.U8 desc[UR36][R14.64], R11 ;  /* 0x0000000b0e007986 */ /* 0x0001e8000c101124 */
[----:B-1----:R-:W-:Y:S04]  /*06f0*/  STG.E.U8 desc[UR36][R4.64], RZ ;  /* 0x000000ff04007986 */ /* 0x002fe8000c101124 */
[----:B------:R-:W2:Y:S02]  /*0700*/  LDG.E R18, desc[UR36][R8.64+-0x4] ;  /* 0xfffffc2408127981 */ /* 0x000ea4000c1e1900 */
[----:B--2---:R-:W-:-:S02]  /*0710*/  SHF.R.S32.HI R19, RZ, 0x1f, R18 ;  /* 0x0000001fff137819 */ /* 0x004fc40000011412 */
[C---:B------:R-:W-:Y:S02]  /*0720*/  IADD3 R16, P0, PT, R18.reuse, UR4, RZ ;  /* 0x0000000412107c10 */ /* 0x040fe4000ff1e0ff */
[----:B------:R-:W-:Y:S02]  /*0730*/  IADD3 R18, P1, PT, R18, UR6, RZ ;  /* 0x0000000612127c10 */ /* 0x000fe4000ff3e0ff */
[C---:B------:R-:W-:Y:S02]  /*0740*/  IADD3.X R17, PT, PT, R19.reuse, UR5, RZ, P0, !PT ;  /* 0x0000000513117c10 */ /* 0x040fe400087fe4ff */
[----:B------:R-:W-:-:S03]  /*0750*/  IADD3.X R19, PT, PT, R19, UR7, RZ, P1, !PT ;  /* 0x0000000713137c10 */ /* 0x000fc60008ffe4ff */
[----:B------:R-:W-:Y:S04]  /*0760*/  STG.E.U8 desc[UR36][R16.64], R11 ;  /* 0x0000000b10007986 */ /* 0x000fe8000c101124 */
[----:B------:R1:W-:Y:S04]  /*0770*/  STG.E.U8 desc[UR36][R18.64], R11 ;  /* 0x0000000b12007986 */ /* 0x0003e8000c101124 */
[----:B------:R3:W-:Y:S04]  /*0780*/  STG.E.U8 desc[UR36][R4.64], RZ ;  /* 0x000000ff04007986 */ /* 0x0007e8000c101124 */
[----:B0-----:R-:W2:Y:S02]  /*0790*/  LDG.E R14, desc[UR36][R8.64] ;  /* 0x00000024080e7981 */ /* 0x001ea4000c1e1900 */
[----:B--2---:R-:W-:-:S02]  /*07a0*/  SHF.R.S32.HI R15, RZ, 0x1f, R14 ;  /* 0x0000001fff0f7819 */ /* 0x004fc4000001140e */
[C---:B------:R-:W-:Y:S02]  /*07b0*/  IADD3 R12, P0, PT, R14.reuse, UR4, RZ ;  /* 0x000000040e0c7c10 */ /* 0x040fe4000ff1e0ff */
[----:B------:R-:W-:Y:S02]  /*07c0*/  IADD3 R14, P1, PT, R14, UR6, RZ ;  /* 0x000000060e0e7c10 */ /* 0x000fe4000ff3e0ff */
[C---:B------:R-:W-:Y:S02]  /*07d0*/  IADD3.X R13, PT, PT, R15.reuse, UR5, RZ, P0, !PT ;  /* 0x000000050f0d7c10 */ /* 0x040fe400087fe4ff */
[----:B------:R-:W-:-:S03]  /*07e0*/  IADD3.X R15, PT, PT, R15, UR7, RZ, P1, !PT ;  /* 0x000000070f0f7c10 */ /* 0x000fc60008ffe4ff */
[----:B------:R3:W-:Y:S04]  /*07f0*/  STG.E.U8 desc[UR36][R12.64], R11 ;  /* 0x0000000b0c007986 */ /* 0x0007e8000c101124 */
[----:B------:R3:W-:Y:S04]  /*0800*/  STG.E.U8 desc[UR36][R14.64], R11 ;  /* 0x0000000b0e007986 */ /* 0x0007e8000c101124 */
[----:B------:R3:W-:Y:S04]  /*0810*/  STG.E.U8 desc[UR36][R4.64], RZ ;  /* 0x000000ff04007986 */ /* 0x0007e8000c101124 */
[----:B-1----:R-:W2:Y:S01]  /*0820*/  LDG.E R18, desc[UR36][R8.64+0x4] ;  /* 0x0000042408127981 */ /* 0x002ea2000c1e1900 */
[----:B------:R-:W-:-:S02]  /*0830*/  VIADD R10, R10, 0x4 ;  /* 0x000000040a0a7836 */ /* 0x000fc40000000000 */
[----:B------:R-:W-:Y:S01]  /*0840*/  VIADD R0, R0, 0x4 ;  /* 0x0000000400007836 */ /* 0x000fe20000000000 */
[----:B--2---:R-:W-:Y:S02]  /*0850*/  SHF.R.S32.HI R19, RZ, 0x1f, R18 ;  /* 0x0000001fff137819 */ /* 0x004fe40000011412 */
[C---:B------:R-:W-:Y:S02]  /*0860*/  IADD3 R16, P0, PT, R18.reuse, UR4, RZ ;  /* 0x0000000412107c10 */ /* 0x040fe4000ff1e0ff */
[----:B------:R-:W-:Y:S02]  /*0870*/  IADD3 R18, P1, PT, R18, UR6, RZ ;  /* 0x0000000612127c10 */ /* 0x000fe4000ff3e0ff */
[C---:B------:R-:W-:Y:S02]  /*0880*/  IADD3.X R17, PT, PT, R19.reuse, UR5, RZ, P0, !PT ;  /* 0x0000000513117c10 */ /* 0x040fe400087fe4ff */
[----:B------:R-:W-:Y:S02]  /*0890*/  IADD3.X R19, PT, PT, R19, UR7, RZ, P1, !PT ;  /* 0x0000000713137c10 */ /* 0x000fe40008ffe4ff */
[----:B------:R-:W-:Y:S01]  /*08a0*/  ISETP.NE.AND P0, PT, R10, RZ, PT ;  /* 0x000000ff0a00720c */ /* 0x000fe20003f05270 */
[----:B------:R3:W-:Y:S04]  /*08b0*/  STG.E.U8 desc[UR36][R16.64], R11 ;  /* 0x0000000b10007986 */ /* 0x0007e8000c101124 */
[----:B------:R3:W-:Y:S04]  /*08c0*/  STG.E.U8 desc[UR36][R18.64], R11 ;  /* 0x0000000b12007986 */ /* 0x0007e8000c101124 */
[----:B------:R3:W-:Y:S04]  /*08d0*/  STG.E.U8 desc[UR36][R4.64], RZ ;  /* 0x000000ff04007986 */ /* 0x0007e8000c101124 */
[----:B------:R-:W-:Y:S05]  /*08e0*/  @P0 BRA `(.L_x_6) ;  /* 0xfffffffc004c0947 */ /* 0x000fea000383ffff */
.L_x_2:
[----:B------:R-:W-:Y:S05]  /*08f0*/  WARPSYNC.ALL ;  /* 0x0000000000007948 */ /* 0x000fea0003800000 */
[----:B------:R-:W-:Y:S06]  /*0900*/  BAR.SYNC.DEFER_BLOCKING 0x0 ;  /* 0x0000000000007b1d */ /* 0x000fec0000010000 */
[----:B------:R-:W4:Y:S02]  /*0910*/  LDG.E R2, desc[UR36][R2.64] ;  /* 0x0000002402027981 */ /* 0x000f24000c1e1900 */
[----:B----4-:R-:W-:-:S13]  /*0920*/  ISETP.GE.AND P0, PT, R2, 0x6, PT ;  /* 0x000000060200780c */ /* 0x010fda0003f06270 */
[----:B------:R-:W-:Y:S05]  /*0930*/  @!P0 EXIT ;  /* 0x000000000000894d */ /* 0x000fea0003800000 */
[----:B------:R-:W0:Y:S01]  /*0940*/  LDC.64 R2, c[0x0][0x3b8] ;  /* 0x0000ee00ff027b82 */ /* 0x000e220000000a00 */
[----:B------:R-:W-:-:S05]  /*0950*/  IMAD.MOV.U32 R0, RZ, RZ, 0x1 ;  /* 0x00000001ff007424 */ /* 0x000fca00078e00ff */
[----:B0-----:R-:W-:Y:S01]  /*0960*/  STG.E.U8 desc[UR36][R2.64], R0 ;  /* 0x0000000002007986 */ /* 0x001fe2000c101124 */
[----:B------:R-:W-:Y:S05]  /*0970*/  EXIT ;  /* 0x000000000000794d */ /* 0x000fea0003800000 */
.L_x_7:
[----:B------:R-:W-:-:S00]  /*0980*/  BRA `(.L_x_7) ;  /* 0xfffffffc00fc7947 */ /* 0x000fc0000383ffff */
[----:B------:R-:W-:-:S00]  /*0990*/  NOP ;  /* 0x0000000000007918 */ /* 0x000fc00000000000 */
        /* <DEDUP_REMOVED lines=14> */
.L_x_8:


//--------------------- .nv.global.init           --------------------------
	.section	.nv.global.init,"aw",@progbits
.nv.global.init:
	.type		$str$1,@object
	.size		$str$1,($str - $str$1)
$str$1:
        /*0000*/ 	.byte	0x47, 0x50, 0x55, 0x20, 0x4c, 0x45, 0x76, 0x65, 0x6c, 0x3a, 0x20, 0x25, 0x64, 0x0a, 0x00
	.type		$str,@object
	.size		$str,(.L_0 - $str)
$str:
        /*000f*/ 	.byte	0x4e, 0x6f, 0x64, 0x65, 0x20, 0x6f, 0x72, 0x64, 0x65, 0x72, 0x3a, 0x20, 0x25, 0x64, 0x20, 0x0a
        /*001f*/ 	.byte	0x00
.L_0:


//--------------------- .nv.shared.reserved.0     --------------------------
	.section	.nv.shared.reserved.0,"aw",@nobits
	.weak		__nv_reservedSMEM_offset_0_alias
	.size		__nv_reservedSMEM_offset_0_alias, 0, 64
	.other		__nv_reservedSMEM_offset_0_alias,@"STO_CUDA_RESERVED_SHARED STV_DEFAULT"
__nv_reservedSMEM_offset_0_alias:
	.zero		0
	.zero		64


//--------------------- .nv.constant0._Z15CUDA_BFS_KERNELPiS_PbS0_S0_S_S_S0_ --------------------------
	.section	.nv.constant0._Z15CUDA_BFS_KERNELPiS_PbS0_S0_S_S_S0_,"a",@progbits
	.sectionflags	@""
	.align	4
.nv.constant0._Z15CUDA_BFS_KERNELPiS_PbS0_S0_S_S_S0_:
	.zero		960


//--------------------- SYMBOLS --------------------------

	.type		.nv.reservedSmem.offset0,@object
	.size		.nv.reservedSmem.offset0,0x4
	.type		vprintf,@function
